	.headerflags	@"EF_CUDA_TEXMODE_UNIFIED EF_CUDA_64BIT_ADDRESS EF_CUDA_ACCELERATORS EF_CUDA_SM90 EF_CUDA_VIRTUAL_SM(EF_CUDA_SM90)"
	.elftype	@"ET_EXEC"


//--------------------- .nv.info                  --------------------------
	.section	.nv.info,"",@"SHT_CUDA_INFO"
	.align	4


	//----- nvinfo : EIATTR_REGCOUNT
	.align		4
        /*0000*/ 	.byte	0x04, 0x2f
        /*0002*/ 	.short	(.L_3 - .L_2)
	.align		4
.L_2:
        /*0004*/ 	.word	index@(triton_poi_fused__native_batch_norm_legit_no_training_relu_threshold_backward_22)
        /*0008*/ 	.word	0x00000022


	//----- nvinfo : EIATTR_MIN_STACK_SIZE
	.align		4
.L_3:
        /*000c*/ 	.byte	0x04, 0x12
        /*000e*/ 	.short	(.L_5 - .L_4)
	.align		4
.L_4:
        /*0010*/ 	.word	index@(triton_poi_fused__native_batch_norm_legit_no_training_relu_threshold_backward_22)
        /*0014*/ 	.word	0x00000000


	//----- nvinfo : EIATTR_FRAME_SIZE
	.align		4
.L_5:
        /*0018*/ 	.byte	0x04, 0x11
        /*001a*/ 	.short	(.L_7 - .L_6)
	.align		4
.L_6:
        /*001c*/ 	.word	index@(triton_poi_fused__native_batch_norm_legit_no_training_relu_threshold_backward_22)
        /*0020*/ 	.word	0x00000000


	//----- nvinfo : EIATTR_MIN_STACK_SIZE
	.align		4
.L_7:
        /*0024*/ 	.byte	0x04, 0x12
        /*0026*/ 	.short	(.L_9 - .L_8)
	.align		4
.L_8:
        /*0028*/ 	.word	index@(triton_poi_fused__native_batch_norm_legit_no_training_relu_threshold_backward_22)
        /*002c*/ 	.word	0x00000000
.L_9:


//--------------------- .nv.info.triton_poi_fused__native_batch_norm_legit_no_training_relu_threshold_backward_22 --------------------------
	.section	.nv.info.triton_poi_fused__native_batch_norm_legit_no_training_relu_threshold_backward_22,"",@"SHT_CUDA_INFO"
	.sectionflags	@""
	.align	4


	//----- nvinfo : EIATTR_CUDA_API_VERSION
	.align		4
        /*0000*/ 	.byte	0x04, 0x37
        /*0002*/ 	.short	(.L_11 - .L_10)
.L_10:
        /*0004*/ 	.word	0x0000007c


	//----- nvinfo : EIATTR_KPARAM_INFO
	.align		4
.L_11:
        /*0008*/ 	.byte	0x04, 0x17
        /*000a*/ 	.short	(.L_13 - .L_12)
.L_12:
        /*000c*/ 	.word	0x00000000
        /*0010*/ 	.short	0x0008
        /*0012*/ 	.short	0x003c
        /*0014*/ 	.byte	0x00, 0xf0, 0x11, 0x00


	//----- nvinfo : EIATTR_KPARAM_INFO
	.align		4
.L_13:
        /*0018*/ 	.byte	0x04, 0x17
        /*001a*/ 	.short	(.L_15 - .L_14)
.L_14:
        /*001c*/ 	.word	0x00000000
        /*0020*/ 	.short	0x0007
        /*0022*/ 	.short	0x0038
        /*0024*/ 	.byte	0x00, 0xf0, 0x11, 0x00


	//----- nvinfo : EIATTR_KPARAM_INFO
	.align		4
.L_15:
        /*0028*/ 	.byte	0x04, 0x17
        /*002a*/ 	.short	(.L_17 - .L_16)
.L_16:
        /*002c*/ 	.word	0x00000000
        /*0030*/ 	.short	0x0006
        /*0032*/ 	.short	0x0030
        /*0034*/ 	.byte	0x00, 0xf4, 0x21, 0x00


	//----- nvinfo : EIATTR_KPARAM_INFO
	.align		4
.L_17:
        /*0038*/ 	.byte	0x04, 0x17
        /*003a*/ 	.short	(.L_19 - .L_18)
.L_18:
        /*003c*/ 	.word	0x00000000
        /*0040*/ 	.short	0x0005
        /*0042*/ 	.short	0x0028
        /*0044*/ 	.byte	0x00, 0xf4, 0x21, 0x00


	//----- nvinfo : EIATTR_KPARAM_INFO
	.align		4
.L_19:
        /*0048*/ 	.byte	0x04, 0x17
        /*004a*/ 	.short	(.L_21 - .L_20)
.L_20:
        /*004c*/ 	.word	0x00000000
        /*0050*/ 	.short	0x0004
        /*0052*/ 	.short	0x0020
        /*0054*/ 	.byte	0x00, 0xf4, 0x21, 0x00


	//----- nvinfo : EIATTR_KPARAM_INFO
	.align		4
.L_21:
        /*0058*/ 	.byte	0x04, 0x17
        /*005a*/ 	.short	(.L_23 - .L_22)
.L_22:
        /*005c*/ 	.word	0x00000000
        /*0060*/ 	.short	0x0003
        /*0062*/ 	.short	0x0018
        /*0064*/ 	.byte	0x00, 0xf4, 0x21, 0x00


	//----- nvinfo : EIATTR_KPARAM_INFO
	.align		4
.L_23:
        /*0068*/ 	.byte	0x04, 0x17
        /*006a*/ 	.short	(.L_25 - .L_24)
.L_24:
        /*006c*/ 	.word	0x00000000
        /*0070*/ 	.short	0x0002
        /*0072*/ 	.short	0x0010
        /*0074*/ 	.byte	0x00, 0xf4, 0x21, 0x00


	//----- nvinfo : EIATTR_KPARAM_INFO
	.align		4
.L_25:
        /*0078*/ 	.byte	0x04, 0x17
        /*007a*/ 	.short	(.L_27 - .L_26)
.L_26:
        /*007c*/ 	.word	0x00000000
        /*0080*/ 	.short	0x0001
        /*0082*/ 	.short	0x0008
        /*0084*/ 	.byte	0x00, 0xf4, 0x21, 0x00


	//----- nvinfo : EIATTR_KPARAM_INFO
	.align		4
.L_27:
        /*0088*/ 	.byte	0x04, 0x17
        /*008a*/ 	.short	(.L_29 - .L_28)
.L_28:
        /*008c*/ 	.word	0x00000000
        /*0090*/ 	.short	0x0000
        /*0092*/ 	.short	0x0000
        /*0094*/ 	.byte	0x00, 0xf4, 0x21, 0x00


	//----- nvinfo : EIATTR_SPARSE_MMA_MASK
	.align		4
.L_29:
        /*0098*/ 	.byte	0x03, 0x50
        /*009a*/ 	.short	0x0000


	//----- nvinfo : EIATTR_MAXREG_COUNT
	.align		4
        /*009c*/ 	.byte	0x03, 0x1b
        /*009e*/ 	.short	0x00ff


	//----- nvinfo : EIATTR_EXIT_INSTR_OFFSETS
	.align		4
        /*00a0*/ 	.byte	0x04, 0x1c
        /*00a2*/ 	.short	(.L_31 - .L_30)


	//   ....[0]....
.L_30:
        /*00a4*/ 	.word	0x00000c40


	//   ....[1]....
        /*00a8*/ 	.word	0x00000c60


	//----- nvinfo : EIATTR_REQNTID
	.align		4
.L_31:
        /*00ac*/ 	.byte	0x04, 0x10
        /*00ae*/ 	.short	(.L_33 - .L_32)
.L_32:
        /*00b0*/ 	.word	0x00000080
        /*00b4*/ 	.word	0x00000001
        /*00b8*/ 	.word	0x00000001


	//----- nvinfo : EIATTR_CBANK_PARAM_SIZE
	.align		4
.L_33:
        /*00bc*/ 	.byte	0x03, 0x19
        /*00be*/ 	.short	0x0040


	//----- nvinfo : EIATTR_PARAM_CBANK
	.align		4
        /*00c0*/ 	.byte	0x04, 0x0a
        /*00c2*/ 	.short	(.L_35 - .L_34)
	.align		4
.L_34:
        /*00c4*/ 	.word	index@(.nv.constant0.triton_poi_fused__native_batch_norm_legit_no_training_relu_threshold_backward_22)
        /*00c8*/ 	.short	0x0210
        /*00ca*/ 	.short	0x0040


	//----- nvinfo : EIATTR_SW_WAR
	.align		4
.L_35:
        /*00cc*/ 	.byte	0x04, 0x36
        /*00ce*/ 	.short	(.L_37 - .L_36)
.L_36:
        /*00d0*/ 	.word	0x00000008
.L_37:


//--------------------- .nv.callgraph             --------------------------
	.section	.nv.callgraph,"",@"SHT_CUDA_CALLGRAPH"
	.align	4
	.sectionentsize	8
	.align		4
        /*0000*/ 	.word	0x00000000
	.align		4
        /*0004*/ 	.word	0xffffffff
	.align		4
        /*0008*/ 	.word	0x00000000
	.align		4
        /*000c*/ 	.word	0xfffffffe
	.align		4
        /*0010*/ 	.word	0x00000000
	.align		4
        /*0014*/ 	.word	0xfffffffd
	.align		4
        /*0018*/ 	.word	0x00000000
	.align		4
        /*001c*/ 	.word	0xfffffffc


//--------------------- .nv.constant4             --------------------------
	.section	.nv.constant4,"a",@progbits
	.align	8
	.align		8
.nv.constant4:
        /*0000*/ 	.dword	_$_str
	.align		8
        /*0008*/ 	.dword	_$_str_$_2


//--------------------- .text.triton_poi_fused__native_batch_norm_legit_no_training_relu_threshold_backward_22 --------------------------
	.section	.text.triton_poi_fused__native_batch_norm_legit_no_training_relu_threshold_backward_22,"ax",@progbits
	.sectionflags	@"SHF_BARRIERS=1"
	.align	128
        .global         triton_poi_fused__native_batch_norm_legit_no_training_relu_threshold_backward_22
        .type           triton_poi_fused__native_batch_norm_legit_no_training_relu_threshold_backward_22,@function
        .size           triton_poi_fused__native_batch_norm_legit_no_training_relu_threshold_backward_22,(.L_x_1 - triton_poi_fused__native_batch_norm_legit_no_training_relu_threshold_backward_22)
        .other          triton_poi_fused__native_batch_norm_legit_no_training_relu_threshold_backward_22,@"STO_CUDA_ENTRY STV_DEFAULT"
triton_poi_fused__native_batch_norm_legit_no_training_relu_threshold_backward_22:
.text.triton_poi_fused__native_batch_norm_legit_no_training_relu_threshold_backward_22:
[----:B------:R-:W0:Y:S01]  /*0000*/  LDC R1, c[0x0][0x28] ;  /* 0x00000a00ff017b82 */ /* 0x000e220000000800 */
[----:B------:R-:W1:Y:S07]  /*0010*/  S2R R22, SR_CTAID.Y ;  /* 0x0000000000167919 */ /* 0x000e6e0000002600 */
[----:B------:R-:W2:Y:S01]  /*0020*/  LDC.64 R4, c[0x0][0x220] ;  /* 0x00008800ff047b82 */ /* 0x000ea20000000a00 */
[----:B------:R-:W-:Y:S01]  /*0030*/  ULDC.64 UR6, c[0x0][0x208] ;  /* 0x0000820000067ab9 */ /* 0x000fe20000000a00 */
[----:B------:R-:W3:Y:S01]  /*0040*/  S2R R2, SR_TID.X ;  /* 0x0000000000027919 */ /* 0x000ee20000002100 */
[----:B------:R-:W4:Y:S05]  /*0050*/  S2R R0, SR_CTAID.X ;  /* 0x0000000000007919 */ /* 0x000f2a0000002500 */
[----:B------:R-:W5:Y:S08]  /*0060*/  LDC.64 R16, c[0x0][0x218] ;  /* 0x00008600ff107b82 */ /* 0x000f700000000a00 */
[----:B------:R-:W5:Y:S01]  /*0070*/  LDC.64 R24, c[0x0][0x210] ;  /* 0x00008400ff187b82 */ /* 0x000f620000000a00 */
[----:B------:R-:W-:-:S02]  /*0080*/  CS2R R10, SRZ ;  /* 0x00000000000a7805 */ /* 0x000fc4000001ff00 */
[----:B------:R-:W-:-:S05]  /*0090*/  CS2R R14, SRZ ;  /* 0x00000000000e7805 */ /* 0x000fca000001ff00 */
[----:B------:R-:W5:Y:S01]  /*00a0*/  LDC.64 R28, c[0x0][0x230] ;  /* 0x00008c00ff1c7b82 */ /* 0x000f620000000a00 */
[----:B-1----:R-:W-:Y:S01]  /*00b0*/  SHF.R.S32.HI R3, RZ, 0x1d, R22 ;  /* 0x0000001dff037819 */ /* 0x002fe20000011416 */
[----:B------:R-:W-:-:S03]  /*00c0*/  IMAD.SHL.U32 R22, R22, 0x4, RZ ;  /* 0x0000000416167824 */ /* 0x000fc600078e00ff */
[----:B------:R-:W-:-:S04]  /*00d0*/  SGXT R3, R3, 0x1 ;  /* 0x000000010303781a */ /* 0x000fc80000000200 */
[----:B------:R-:W-:-:S04]  /*00e0*/  LEA.HI R3, R3, R22, RZ, 0x9 ;  /* 0x0000001603037211 */ /* 0x000fc800078f48ff */
[C---:B------:R-:W-:Y:S01]  /*00f0*/  LOP3.LUT R23, R3.reuse, 0xfffffe00, RZ, 0xc0, !PT ;  /* 0xfffffe0003177812 */ /* 0x040fe200078ec0ff */
[----:B------:R-:W-:-:S04]  /*0100*/  IMAD.SHL.U32 R8, R3, 0x100, RZ ;  /* 0x0000010003087824 */ /* 0x000fc800078e00ff */
[----:B------:R-:W-:-:S04]  /*0110*/  IMAD.IADD R23, R22, 0x1, -R23 ;  /* 0x0000000116177824 */ /* 0x000fc800078e0a17 */
[----:B--2---:R-:W-:-:S06]  /*0120*/  IMAD.WIDE R4, R23, 0x4, R4 ;  /* 0x0000000417047825 */ /* 0x004fcc00078e0204 */
[----:B------:R-:W2:Y:S01]  /*0130*/  LDG.E.EL.128 R4, desc[UR6][R4.64] ;  /* 0x0000000604047981 */ /* 0x000ea2000c2e1d00 */
[----:B---3--:R-:W-:Y:S02]  /*0140*/  LOP3.LUT R3, R2, 0x7f, RZ, 0xc0, !PT ;  /* 0x0000007f02037812 */ /* 0x008fe400078ec0ff */
[----:B------:R-:W-:Y:S02]  /*0150*/  LOP3.LUT R8, R8, 0xfffe0000, RZ, 0xc0, !PT ;  /* 0xfffe000008087812 */ /* 0x000fe400078ec0ff */
[----:B----4-:R-:W-:-:S03]  /*0160*/  PRMT R12, R3, 0x6540, R0 ;  /* 0x00006540030c7816 */ /* 0x010fc60000000000 */
[C---:B------:R-:W-:Y:S01]  /*0170*/  IMAD.IADD R21, R23.reuse, 0x1, R8 ;  /* 0x0000000117157824 */ /* 0x040fe200078e0208 */
[C---:B------:R-:W-:Y:S02]  /*0180*/  ISETP.GE.AND P1, PT, R12.reuse, 0x100, PT ;  /* 0x000001000c00780c */ /* 0x040fe40003f26270 */
[----:B------:R-:W-:Y:S01]  /*0190*/  CS2R R8, SRZ ;  /* 0x0000000000087805 */ /* 0x000fe2000001ff00 */
[C---:B------:R-:W-:Y:S01]  /*01a0*/  IMAD R20, R12.reuse, 0x200, R21 ;  /* 0x000002000c147824 */ /* 0x040fe200078e0215 */
[----:B------:R-:W-:Y:S01]  /*01b0*/  LOP3.LUT R12, R12, 0x80, RZ, 0xfc, !PT ;  /* 0x000000800c0c7812 */ /* 0x000fe200078efcff */
[----:B-----5:R-:W-:-:S03]  /*01c0*/  IMAD.WIDE R16, R23, 0x4, R16 ;  /* 0x0000000417107825 */ /* 0x020fc600078e0210 */
[----:B------:R-:W-:Y:S01]  /*01d0*/  ISETP.GE.AND P0, PT, R12, 0x100, PT ;  /* 0x000001000c00780c */ /* 0x000fe20003f06270 */
[----:B0-----:R-:W-:Y:S02]  /*01e0*/  IMAD.WIDE R26, R20, 0x4, R24 ;  /* 0x00000004141a7825 */ /* 0x001fe400078e0218 */
[----:B------:R-:W3:Y:S02]  /*01f0*/  LDG.E.EL.128 R16, desc[UR6][R16.64] ;  /* 0x0000000610107981 */ /* 0x000ee4000c2e1d00 */
[----:B------:R-:W-:Y:S02]  /*0200*/  IMAD R21, R12, 0x200, R21 ;  /* 0x000002000c157824 */ /* 0x000fe400078e0215 */
[----:B------:R0:W3:Y:S01]  /*0210*/  @!P1 LDG.E.EL.128 R8, desc[UR6][R26.64] ;  /* 0x000000061a089981 */ /* 0x0000e2000c2e1d00 */
[----:B------:R-:W-:Y:S01]  /*0220*/  CS2R R12, SRZ ;  /* 0x00000000000c7805 */ /* 0x000fe2000001ff00 */
[----:B------:R-:W-:-:S05]  /*0230*/  IMAD.WIDE R24, R21, 0x4, R24 ;  /* 0x0000000415187825 */ /* 0x000fca00078e0218 */
[----:B------:R1:W4:Y:S01]  /*0240*/  @!P0 LDG.E.EL.128 R12, desc[UR6][R24.64] ;  /* 0x00000006180c8981 */ /* 0x000322000c2e1d00 */
[----:B0-----:R-:W0:Y:S02]  /*0250*/  LDC.64 R26, c[0x0][0x228] ;  /* 0x00008a00ff1a7b82 */ /* 0x001e240000000a00 */
[----:B0-----:R-:W-:-:S04]  /*0260*/  IMAD.WIDE R30, R23, 0x4, R26 ;  /* 0x00000004171e7825 */ /* 0x001fc800078e021a */
[----:B--2---:R-:W-:Y:S01]  /*0270*/  FADD R4, R4, 9.9999997473787516356e-06 ;  /* 0x3727c5ac04047421 */ /* 0x004fe20000000000 */
[----:B------:R-:W-:-:S03]  /*0280*/  FADD R7, R7, 9.9999997473787516356e-06 ;  /* 0x3727c5ac07077421 */ /* 0x000fc60000000000 */
[----:B-1----:R-:W0:Y:S01]  /*0290*/  MUFU.SQRT R25, R4 ;  /* 0x0000000400197308 */ /* 0x002e220000002000 */
[----:B------:R-:W-:-:S07]  /*02a0*/  FADD R5, R5, 9.9999997473787516356e-06 ;  /* 0x3727c5ac05057421 */ /* 0x000fce0000000000 */
[----:B------:R-:W1:Y:S08]  /*02b0*/  MUFU.SQRT R7, R7 ;  /* 0x0000000700077308 */ /* 0x000e700000002000 */
[----:B------:R3:W2:Y:S01]  /*02c0*/  MUFU.SQRT R24, R5 ;  /* 0x0000000500187308 */ /* 0x0006a20000002000 */
[----:B0-----:R-:W-:Y:S01]  /*02d0*/  FSETP.GT.AND P6, PT, R25, 8.50705917302346158658e+37, PT ;  /* 0x7e8000001900780b */ /* 0x001fe20003fc4000 */
[----:B------:R-:W-:Y:S01]  /*02e0*/  IMAD.MOV.U32 R4, RZ, RZ, 0x3e800000 ;  /* 0x3e800000ff047424 */ /* 0x000fe200078e00ff */
[----:B-1----:R-:W-:-:S02]  /*02f0*/  FSETP.GT.AND P4, PT, R7, 8.50705917302346158658e+37, PT ;  /* 0x7e8000000700780b */ /* 0x002fc40003f84000 */
[----:B------:R-:W-:Y:S01]  /*0300*/  FSETP.GEU.AND P3, PT, R7, 1.175494350822287508e-38, PT ;  /* 0x008000000700780b */ /* 0x000fe20003f6e000 */
[----:B---3--:R-:W-:Y:S01]  /*0310*/  FADD R5, -R18, R10 ;  /* 0x0000000a12057221 */ /* 0x008fe20000000100 */
[----:B------:R-:W-:Y:S02]  /*0320*/  FSETP.GEU.AND P5, PT, R25, 1.175494350822287508e-38, PT ;  /* 0x008000001900780b */ /* 0x000fe40003fae000 */
[----:B--2---:R-:W-:-:S05]  /*0330*/  FSETP.GT.AND P2, PT, R24, 8.50705917302346158658e+37, PT ;  /* 0x7e8000001800780b */ /* 0x004fca0003f44000 */
[----:B------:R-:W-:Y:S01]  /*0340*/  @P6 FMUL R25, R25, 0.25 ;  /* 0x3e80000019196820 */ /* 0x000fe20000400000 */
[----:B------:R-:W-:Y:S02]  /*0350*/  FSEL R10, R4, 1, P6 ;  /* 0x3f800000040a7808 */ /* 0x000fe40003000000 */
[C---:B------:R-:W-:Y:S01]  /*0360*/  FSETP.GEU.AND P6, PT, R24.reuse, 1.175494350822287508e-38, PT ;  /* 0x008000001800780b */ /* 0x040fe20003fce000 */
[----:B------:R-:W-:Y:S01]  /*0370*/  @P4 FMUL R7, R7, 0.25 ;  /* 0x3e80000007074820 */ /* 0x000fe20000400000 */
[C---:B------:R-:W-:Y:S01]  /*0380*/  FADD R11, -R19.reuse, R11 ;  /* 0x0000000b130b7221 */ /* 0x040fe20000000100 */
[----:B----4-:R-:W-:Y:S02]  /*0390*/  FADD R15, -R19, R15 ;  /* 0x0000000f130f7221 */ /* 0x010fe40000000100 */
[----:B------:R-:W-:Y:S01]  /*03a0*/  @!P3 FMUL R7, R7, 16777216 ;  /* 0x4b8000000707b820 */ /* 0x000fe20000400000 */
[----:B------:R-:W-:Y:S01]  /*03b0*/  @P2 FMUL R24, R24, 0.25 ;  /* 0x3e80000018182820 */ /* 0x000fe20000400000 */
[----:B------:R-:W-:Y:S01]  /*03c0*/  FADD R19, -R17, R9 ;  /* 0x0000000911137221 */ /* 0x000fe20000000100 */
[----:B------:R-:W-:Y:S01]  /*03d0*/  @!P5 FMUL R25, R25, 16777216 ;  /* 0x4b8000001919d820 */ /* 0x000fe20000400000 */
[----:B------:R0:W1:Y:S04]  /*03e0*/  MUFU.RCP R9, R7 ;  /* 0x0000000700097308 */ /* 0x0000680000001000 */
[----:B------:R-:W-:-:S06]  /*03f0*/  @!P6 FMUL R24, R24, 16777216 ;  /* 0x4b8000001818e820 */ /* 0x000fcc0000400000 */
[----:B------:R-:W2:Y:S01]  /*0400*/  MUFU.RCP R24, R24 ;  /* 0x0000001800187308 */ /* 0x000ea20000001000 */
[C---:B0-----:R-:W-:Y:S01]  /*0410*/  FADD R7, -R16.reuse, R8 ;  /* 0x0000000810077221 */ /* 0x041fe20000000100 */
[----:B------:R-:W-:Y:S01]  /*0420*/  FADD R16, -R16, R12 ;  /* 0x0000000c10107221 */ /* 0x000fe20000000100 */
[----:B------:R-:W-:-:S05]  /*0430*/  FSEL R12, R4, 1, P4 ;  /* 0x3f800000040c7808 */ /* 0x000fca0002000000 */
[----:B------:R-:W0:Y:S01]  /*0440*/  MUFU.RCP R25, R25 ;  /* 0x0000001900197308 */ /* 0x000e220000001000 */
[----:B------:R-:W-:Y:S01]  /*0450*/  @!P3 FMUL R12, R12, 16777216 ;  /* 0x4b8000000c0cb820 */ /* 0x000fe20000400000 */
[----:B------:R-:W-:Y:S01]  /*0460*/  FSEL R8, R4, 1, P2 ;  /* 0x3f80000004087808 */ /* 0x000fe20001000000 */
[----:B------:R-:W-:Y:S01]  /*0470*/  FADD R17, -R17, R13 ;  /* 0x0000000d11117221 */ /* 0x000fe20000000100 */
[----:B------:R-:W-:Y:S01]  /*0480*/  @!P5 FMUL R10, R10, 16777216 ;  /* 0x4b8000000a0ad820 */ /* 0x000fe20000400000 */
[----:B-1----:R-:W-:Y:S01]  /*0490*/  FMUL R9, R9, R12 ;  /* 0x0000000c09097220 */ /* 0x002fe20000400000 */
[----:B------:R-:W-:-:S04]  /*04a0*/  IMAD.WIDE R12, R23, 0x4, R28 ;  /* 0x00000004170c7825 */ /* 0x000fc800078e021c */
[----:B------:R-:W-:Y:S01]  /*04b0*/  @!P6 FMUL R8, R8, 16777216 ;  /* 0x4b8000000808e820 */ /* 0x000fe20000400000 */
[----:B------:R-:W-:Y:S01]  /*04c0*/  FADD R18, -R18, R14 ;  /* 0x0000000e12127221 */ /* 0x000fe20000000100 */
[C---:B------:R-:W-:Y:S02]  /*04d0*/  FMUL R26, R9.reuse, R15 ;  /* 0x0000000f091a7220 */ /* 0x040fe40000400000 */
[----:B--2---:R-:W-:Y:S01]  /*04e0*/  FMUL R23, R24, R8 ;  /* 0x0000000818177220 */ /* 0x004fe20000400000 */
[----:B------:R-:W-:Y:S01]  /*04f0*/  FMUL R24, R9, R11 ;  /* 0x0000000b09187220 */ /* 0x000fe20000400000 */
[----:B------:R-:W2:Y:S01]  /*0500*/  LDG.E.EL.128 R12, desc[UR6][R12.64] ;  /* 0x000000060c0c7981 */ /* 0x000ea2000c2e1d00 */
[----:B0-----:R-:W-:-:S03]  /*0510*/  FMUL R25, R25, R10 ;  /* 0x0000000a19197220 */ /* 0x001fc60000400000 */
[----:B------:R-:W2:Y:S01]  /*0520*/  LDG.E.EL.128 R8, desc[UR6][R30.64] ;  /* 0x000000061e087981 */ /* 0x000ea2000c2e1d00 */
[----:B------:R-:W-:-:S04]  /*0530*/  FADD R27, R6, 9.9999997473787516356e-06 ;  /* 0x3727c5ac061b7421 */ /* 0x000fc80000000000 */
[----:B------:R-:W0:Y:S01]  /*0540*/  MUFU.SQRT R28, R27 ;  /* 0x0000001b001c7308 */ /* 0x000e220000002000 */
[----:B------:R-:W1:Y:S01]  /*0550*/  S2UR UR5, SR_CgaCtaId ;  /* 0x00000000000579c3 */ /* 0x000e620000008800 */
[C---:B0-----:R-:W-:Y:S02]  /*0560*/  FSETP.GT.AND P2, PT, R28.reuse, 8.50705917302346158658e+37, PT ;  /* 0x7e8000001c00780b */ /* 0x041fe40003f44000 */
[----:B------:R-:W-:Y:S02]  /*0570*/  FSETP.GEU.AND P3, PT, R28, 1.175494350822287508e-38, PT ;  /* 0x008000001c00780b */ /* 0x000fe40003f6e000 */
[----:B------:R-:W-:Y:S01]  /*0580*/  FSEL R29, R4, 1, P2 ;  /* 0x3f800000041d7808 */ /* 0x000fe20001000000 */
[----:B------:R-:W-:-:S08]  /*0590*/  IMAD.SHL.U32 R4, R2, 0x4, RZ ;  /* 0x0000000402047824 */ /* 0x000fd000078e00ff */
[----:B------:R-:W-:-:S04]  /*05a0*/  @P2 FMUL R28, R28, 0.25 ;  /* 0x3e8000001c1c2820 */ /* 0x000fc80000400000 */
[----:B------:R-:W-:-:S04]  /*05b0*/  @!P3 FMUL R28, R28, 16777216 ;  /* 0x4b8000001c1cb820 */ /* 0x000fc80000400000 */
[----:B------:R-:W0:Y:S01]  /*05c0*/  MUFU.RCP R6, R28 ;  /* 0x0000001c00067308 */ /* 0x000e220000001000 */
[C---:B------:R-:W-:Y:S01]  /*05d0*/  FMUL R7, R25.reuse, R7 ;  /* 0x0000000719077220 */ /* 0x040fe20000400000 */
[----:B------:R-:W-:Y:S01]  /*05e0*/  FMUL R25, R25, R16 ;  /* 0x0000001019197220 */ /* 0x000fe20000400000 */
[----:B------:R-:W-:Y:S01]  /*05f0*/  UMOV UR4, 0x400 ;  /* 0x0000040000047882 */ /* 0x000fe20000000000 */
[----:B------:R-:W-:Y:S01]  /*0600*/  @!P3 FMUL R29, R29, 16777216 ;  /* 0x4b8000001d1db820 */ /* 0x000fe20000400000 */
[----:B-1----:R-:W-:-:S03]  /*0610*/  UPRMT UR4, UR5, 0x654, UR4 ;  /* 0x0000065405047896 */ /* 0x002fc60008000004 */
[----:B0-----:R-:W-:-:S04]  /*0620*/  FMUL R6, R6, R29 ;  /* 0x0000001d06067220 */ /* 0x001fc80000400000 */
[----:B------:R-:W-:Y:S01]  /*0630*/  FMUL R5, R6, R5 ;  /* 0x0000000506057220 */ /* 0x000fe20000400000 */
[C-C-:B--2---:R-:W-:Y:S01]  /*0640*/  FFMA R24, R11.reuse, R24, R15.reuse ;  /* 0x000000180b187223 */ /* 0x144fe2000000000f */
[----:B------:R-:W-:Y:S01]  /*0650*/  FFMA R26, R11, R26, R15 ;  /* 0x0000001a0b1a7223 */ /* 0x000fe2000000000f */
[----:B------:R-:W-:-:S04]  /*0660*/  LOP3.LUT R15, R4, 0x1fc, RZ, 0xc0, !PT ;  /* 0x000001fc040f7812 */ /* 0x000fc800078ec0ff */
[----:B------:R-:W-:-:S04]  /*0670*/  LOP3.LUT R11, R15, 0x200, RZ, 0xfc, !PT ;  /* 0x000002000f0b7812 */ /* 0x000fc800078efcff */
[----:B------:R-:W-:Y:S02]  /*0680*/  SHF.R.U32.HI R16, RZ, 0x6, R11 ;  /* 0x00000006ff107819 */ /* 0x000fe4000001160b */
[----:B------:R-:W-:-:S04]  /*0690*/  SHF.R.U32.HI R11, RZ, 0x4, R2 ;  /* 0x00000004ff0b7819 */ /* 0x000fc80000011602 */
[----:B------:R-:W-:Y:S02]  /*06a0*/  LOP3.LUT R11, R11, 0x4, RZ, 0xc0, !PT ;  /* 0x000000040b0b7812 */ /* 0x000fe400078ec0ff */
[----:B------:R-:W-:-:S03]  /*06b0*/  LOP3.LUT R27, R16, 0xc, RZ, 0xc0, !PT ;  /* 0x0000000c101b7812 */ /* 0x000fc600078ec0ff */
[----:B------:R-:W-:Y:S02]  /*06c0*/  VIADD R16, R11, UR4 ;  /* 0x000000040b107c36 */ /* 0x000fe40008000000 */
[----:B------:R-:W-:Y:S01]  /*06d0*/  FMUL R11, R6, R18 ;  /* 0x00000012060b7220 */ /* 0x000fe20000400000 */
[C---:B------:R-:W-:Y:S01]  /*06e0*/  FMUL R6, R23.reuse, R19 ;  /* 0x0000001317067220 */ /* 0x040fe20000400000 */
[----:B------:R-:W-:Y:S01]  /*06f0*/  FFMA R5, R10, R5, R14 ;  /* 0x000000050a057223 */ /* 0x000fe2000000000e */
[----:B------:R-:W-:Y:S01]  /*0700*/  FFMA R7, R8, R7, R12 ;  /* 0x0000000708077223 */ /* 0x000fe2000000000c */
[----:B------:R-:W-:Y:S01]  /*0710*/  FMUL R18, R23, R17 ;  /* 0x0000001117127220 */ /* 0x000fe20000400000 */
[C-C-:B------:R-:W-:Y:S01]  /*0720*/  FFMA R6, R9.reuse, R6, R13.reuse ;  /* 0x0000000609067223 */ /* 0x140fe2000000000d */
[----:B------:R-:W-:Y:S01]  /*0730*/  FFMA R10, R10, R11, R14 ;  /* 0x0000000b0a0a7223 */ /* 0x000fe2000000000e */
[----:B------:R-:W-:Y:S01]  /*0740*/  FFMA R25, R8, R25, R12 ;  /* 0x0000001908197223 */ /* 0x000fe2000000000c */
[----:B------:R-:W-:Y:S01]  /*0750*/  FFMA R18, R9, R18, R13 ;  /* 0x0000001209127223 */ /* 0x000fe2000000000d */
[----:B------:R-:W-:-:S02]  /*0760*/  FSETP.GEU.AND P3, PT, R7, RZ, PT ;  /* 0x000000ff0700720b */ /* 0x000fc40003f6e000 */
[C---:B------:R-:W-:Y:S02]  /*0770*/  FSETP.GEU.AND P6, PT, R6.reuse, RZ, PT ;  /* 0x000000ff0600720b */ /* 0x040fe40003fce000 */
[----:B------:R-:W-:Y:S02]  /*0780*/  FSETP.GEU.AND P5, PT, R5, RZ, PT ;  /* 0x000000ff0500720b */ /* 0x000fe40003fae000 */
[----:B------:R-:W-:Y:S02]  /*0790*/  SHF.R.U32.HI R23, RZ, 0x6, R2 ;  /* 0x00000006ff177819 */ /* 0x000fe40000011602 */
[----:B------:R-:W-:Y:S02]  /*07a0*/  LEA R11, R3, UR4, 0x2 ;  /* 0x00000004030b7c11 */ /* 0x000fe4000f8e10ff */
[----:B------:R-:W-:Y:S02]  /*07b0*/  FSEL R2, R7, RZ, P3 ;  /* 0x000000ff07027208 */ /* 0x000fe40001800000 */
[----:B------:R-:W-:-:S02]  /*07c0*/  FSEL R3, R6, RZ, P6 ;  /* 0x000000ff06037208 */ /* 0x000fc40003000000 */
[----:B------:R-:W-:Y:S02]  /*07d0*/  FSEL R14, R5, RZ, P5 ;  /* 0x000000ff050e7208 */ /* 0x000fe40002800000 */
[----:B------:R-:W-:Y:S02]  /*07e0*/  FSETP.GEU.AND P2, PT, R24, RZ, PT ;  /* 0x000000ff1800720b */ /* 0x000fe40003f4e000 */
[----:B------:R-:W-:Y:S02]  /*07f0*/  FSETP.GEU.AND P4, PT, R25, RZ, PT ;  /* 0x000000ff1900720b */ /* 0x000fe40003f8e000 */
[----:B------:R-:W-:Y:S02]  /*0800*/  FSETP.GEU.AND P3, PT, R18, RZ, PT ;  /* 0x000000ff1200720b */ /* 0x000fe40003f6e000 */
[----:B------:R-:W-:Y:S02]  /*0810*/  FSETP.GEU.AND P6, PT, R10, RZ, PT ;  /* 0x000000ff0a00720b */ /* 0x000fe40003fce000 */
[----:B------:R-:W-:-:S02]  /*0820*/  FSETP.GEU.AND P5, PT, R26, RZ, PT ;  /* 0x000000ff1a00720b */ /* 0x000fc40003fae000 */
[----:B------:R-:W-:Y:S02]  /*0830*/  FSEL R24, R24, RZ, P2 ;  /* 0x000000ff18187208 */ /* 0x000fe40001000000 */
[----:B------:R-:W-:Y:S02]  /*0840*/  FSEL R17, R25, RZ, P4 ;  /* 0x000000ff19117208 */ /* 0x000fe40002000000 */
[----:B------:R-:W-:Y:S02]  /*0850*/  FSEL R18, R18, RZ, P3 ;  /* 0x000000ff12127208 */ /* 0x000fe40001800000 */
[----:B------:R-:W-:Y:S02]  /*0860*/  FSEL R19, R10, RZ, P6 ;  /* 0x000000ff0a137208 */ /* 0x000fe40003000000 */
[----:B------:R-:W-:Y:S01]  /*0870*/  FSEL R26, R26, RZ, P5 ;  /* 0x000000ff1a1a7208 */ /* 0x000fe20002800000 */
[----:B------:R-:W-:Y:S04]  /*0880*/  STS [R11], R2 ;  /* 0x000000020b007388 */ /* 0x000fe80000000800 */
[----:B------:R-:W-:Y:S04]  /*0890*/  STS [R11+0x404], R3 ;  /* 0x000404030b007388 */ /* 0x000fe80000000800 */
[----:B------:R-:W-:Y:S04]  /*08a0*/  STS [R11+0x808], R14 ;  /* 0x0008080e0b007388 */ /* 0x000fe80000000800 */
[----:B------:R-:W-:Y:S04]  /*08b0*/  STS [R11+0xc0c], R24 ;  /* 0x000c0c180b007388 */ /* 0x000fe80000000800 */
[----:B------:R-:W-:Y:S04]  /*08c0*/  STS [R11+0x200], R17 ;  /* 0x000200110b007388 */ /* 0x000fe80000000800 */
[----:B------:R-:W-:Y:S04]  /*08d0*/  STS [R11+0x604], R18 ;  /* 0x000604120b007388 */ /* 0x000fe80000000800 */
[----:B------:R-:W-:Y:S04]  /*08e0*/  STS [R11+0xa08], R19 ;  /* 0x000a08130b007388 */ /* 0x000fe80000000800 */
[----:B------:R-:W-:Y:S01]  /*08f0*/  STS [R11+0xe0c], R26 ;  /* 0x000e0c1a0b007388 */ /* 0x000fe20000000800 */
[----:B------:R-:W-:-:S02]  /*0900*/  VIADD R28, R27, UR4 ;  /* 0x000000041b1c7c36 */ /* 0x000fc40008000000 */
[C---:B------:R-:W-:Y:S01]  /*0910*/  IMAD R16, R15.reuse, 0x4, R16 ;  /* 0x000000040f107824 */ /* 0x040fe200078e0210 */
[----:B------:R-:W-:Y:S01]  /*0920*/  BAR.SYNC.DEFER_BLOCKING 0x0 ;  /* 0x0000000000007b1d */ /* 0x000fe20000010000 */
[----:B------:R-:W-:Y:S01]  /*0930*/  IMAD R15, R15, 0x4, R28 ;  /* 0x000000040f0f7824 */ /* 0x000fe200078e021c */
[----:B------:R-:W-:Y:S02]  /*0940*/  LOP3.LUT R13, R4, 0xfc, RZ, 0xc0, !PT ;  /* 0x000000fc040d7812 */ /* 0x000fe400078ec0ff */
[----:B------:R-:W-:Y:S02]  /*0950*/  SGXT.U32 R23, R23, 0x1 ;  /* 0x000000011717781a */ /* 0x000fe40000000000 */
[----:B------:R-:W-:Y:S01]  /*0960*/  PRMT R13, R13, 0x6540, R0 ;  /* 0x000065400d0d7816 */ /* 0x000fe20000000000 */
[----:B------:R-:W-:Y:S01]  /*0970*/  ULDC.64 UR4, c[0x0][0x240] ;  /* 0x0000900000047ab9 */ /* 0x000fe20000000a00 */
[----:B------:R-:W-:Y:S02]  /*0980*/  LOP3.LUT R22, R22, R23, RZ, 0xfc, !PT ;  /* 0x0000001716167212 */ /* 0x000fe400078efcff */
[----:B------:R-:W-:-:S03]  /*0990*/  ISETP.GE.AND P2, PT, R13, 0x100, PT ;  /* 0x000001000d00780c */ /* 0x000fc60003f46270 */
[----:B------:R-:W-:Y:S02]  /*09a0*/  IMAD R23, R22, 0x100, R13 ;  /* 0x0000010016177824 */ /* 0x000fe400078e020d */
[----:B------:R-:W0:Y:S01]  /*09b0*/  LDC.64 R12, c[0x0][0x238] ;  /* 0x00008e00ff0c7b82 */ /* 0x000e220000000a00 */
[----:B------:R-:W-:Y:S04]  /*09c0*/  LDS R4, [R16] ;  /* 0x0000000010047984 */ /* 0x000fe80000000800 */
[----:B------:R-:W-:Y:S04]  /*09d0*/  LDS R5, [R16+0x4] ;  /* 0x0000040010057984 */ /* 0x000fe80000000800 */
[----:B------:R-:W-:Y:S04]  /*09e0*/  LDS R6, [R16+0x8] ;  /* 0x0000080010067984 */ /* 0x000fe80000000800 */
[----:B------:R-:W1:Y:S04]  /*09f0*/  LDS R7, [R16+0xc] ;  /* 0x00000c0010077984 */ /* 0x000e680000000800 */
[----:B------:R-:W-:Y:S04]  /*0a00*/  LDS R8, [R15+0x800] ;  /* 0x000800000f087984 */ /* 0x000fe80000000800 */
[----:B------:R-:W-:Y:S04]  /*0a10*/  LDS R9, [R15+0x804] ;  /* 0x000804000f097984 */ /* 0x000fe80000000800 */
[----:B------:R-:W-:Y:S04]  /*0a20*/  LDS R10, [R15+0x808] ;  /* 0x000808000f0a7984 */ /* 0x000fe80000000800 */
[----:B------:R2:W3:Y:S01]  /*0a30*/  LDS R11, [R15+0x80c] ;  /* 0x00080c000f0b7984 */ /* 0x0004e20000000800 */
[----:B------:R-:W-:-:S02]  /*0a40*/  FSETP.GTU.AND P5, PT, R24, RZ, PT ;  /* 0x000000ff1800720b */ /* 0x000fc40003fac000 */
[----:B------:R-:W-:Y:S02]  /*0a50*/  FSETP.GTU.AND P3, PT, R2, RZ, PT ;  /* 0x000000ff0200720b */ /* 0x000fe40003f6c000 */
[----:B------:R-:W-:Y:S02]  /*0a60*/  FSETP.GTU.AND P6, PT, R14, RZ, PT ;  /* 0x000000ff0e00720b */ /* 0x000fe40003fcc000 */
[----:B------:R-:W-:Y:S02]  /*0a70*/  FSETP.GTU.AND P4, PT, R3, RZ, PT ;  /* 0x000000ff0300720b */ /* 0x000fe40003f8c000 */
[----:B------:R-:W-:Y:S02]  /*0a80*/  SEL R0, RZ, 0x1, P5 ;  /* 0x00000001ff007807 */ /* 0x000fe40002800000 */
[----:B--2---:R-:W-:Y:S02]  /*0a90*/  SEL R15, RZ, 0x1, P3 ;  /* 0x00000001ff0f7807 */ /* 0x004fe40001800000 */
[----:B------:R-:W-:-:S02]  /*0aa0*/  FSETP.GTU.AND P5, PT, R18, RZ, PT ;  /* 0x000000ff1200720b */ /* 0x000fc40003fac000 */
[----:B------:R-:W-:Y:S02]  /*0ab0*/  SEL R3, RZ, 0x1, P6 ;  /* 0x00000001ff037807 */ /* 0x000fe40003000000 */
[----:B------:R-:W-:Y:S02]  /*0ac0*/  SEL R2, RZ, 0x1, P4 ;  /* 0x00000001ff027807 */ /* 0x000fe40002000000 */
[----:B------:R-:W-:Y:S02]  /*0ad0*/  FSETP.GTU.AND P3, PT, R17, RZ, PT ;  /* 0x000000ff1100720b */ /* 0x000fe40003f6c000 */
[----:B------:R-:W-:Y:S02]  /*0ae0*/  FSETP.GTU.AND P6, PT, R26, RZ, PT ;  /* 0x000000ff1a00720b */ /* 0x000fe40003fcc000 */
[----:B------:R-:W-:Y:S02]  /*0af0*/  FSETP.GTU.AND P4, PT, R19, RZ, PT ;  /* 0x000000ff1300720b */ /* 0x000fe40003f8c000 */
[----:B------:R-:W-:-:S02]  /*0b00*/  SEL R16, RZ, 0x1, P5 ;  /* 0x00000001ff107807 */ /* 0x000fc40002800000 */
[----:B------:R-:W-:Y:S02]  /*0b10*/  SEL R19, RZ, 0x1, P3 ;  /* 0x00000001ff137807 */ /* 0x000fe40001800000 */
[----:B------:R-:W-:Y:S02]  /*0b20*/  SEL R14, RZ, 0x1, P6 ;  /* 0x00000001ff0e7807 */ /* 0x000fe40003000000 */
[----:B------:R-:W-:Y:S02]  /*0b30*/  SEL R17, RZ, 0x1, P4 ;  /* 0x00000001ff117807 */ /* 0x000fe40002000000 */
[----:B------:R-:W-:Y:S02]  /*0b40*/  PRMT R0, R3, 0x3340, R0 ;  /* 0x0000334003007816 */ /* 0x000fe40000000000 */
[----:B------:R-:W-:Y:S01]  /*0b50*/  PRMT R15, R15, 0x3340, R2 ;  /* 0x000033400f0f7816 */ /* 0x000fe20000000002 */
[----:B------:R-:W-:Y:S01]  /*0b60*/  VIADD R3, R23, 0x200 ;  /* 0x0000020017037836 */ /* 0x000fe20000000000 */
[----:B------:R-:W-:-:S02]  /*0b70*/  PRMT R18, R19, 0x3340, R16 ;  /* 0x0000334013127816 */ /* 0x000fc40000000010 */
[----:B------:R-:W-:Y:S02]  /*0b80*/  IADD3 R2, P3, R20, UR4, RZ ;  /* 0x0000000414027c10 */ /* 0x000fe4000ff7e0ff */
[----:B------:R-:W-:Y:S02]  /*0b90*/  PRMT R17, R17, 0x3340, R14 ;  /* 0x0000334011117816 */ /* 0x000fe4000000000e */
[----:B------:R-:W-:Y:S01]  /*0ba0*/  PRMT R19, R15, 0x5410, R0 ;  /* 0x000054100f137816 */ /* 0x000fe20000000000 */
[----:B0-----:R-:W-:Y:S01]  /*0bb0*/  IMAD.WIDE R14, R23, 0x4, R12 ;  /* 0x00000004170e7825 */ /* 0x001fe200078e020c */
[----:B------:R-:W-:-:S03]  /*0bc0*/  IADD3 R16, P4, R21, UR4, RZ ;  /* 0x0000000415107c10 */ /* 0x000fc6000ff9e0ff */
[----:B------:R-:W-:Y:S01]  /*0bd0*/  IMAD.WIDE R12, R3, 0x4, R12 ;  /* 0x00000004030c7825 */ /* 0x000fe200078e020c */
[----:B------:R-:W-:Y:S01]  /*0be0*/  LEA.HI.X.SX32 R3, R20, UR5, 0x1, P3 ;  /* 0x0000000514037c11 */ /* 0x000fe200098f0eff */
[----:B-1----:R0:W-:Y:S01]  /*0bf0*/  @!P2 STG.E.128 desc[UR6][R14.64], R4 ;  /* 0x000000040e00a986 */ /* 0x0021e2000c101d06 */
[----:B------:R-:W-:Y:S02]  /*0c00*/  PRMT R23, R18, 0x5410, R17 ;  /* 0x0000541012177816 */ /* 0x000fe40000000011 */
[----:B------:R-:W-:Y:S01]  /*0c10*/  LEA.HI.X.SX32 R17, R21, UR5, 0x1, P4 ;  /* 0x0000000515117c11 */ /* 0x000fe2000a0f0eff */
[----:B---3--:R0:W-:Y:S04]  /*0c20*/  @!P2 STG.E.128 desc[UR6][R12.64], R8 ;  /* 0x000000080c00a986 */ /* 0x0081e8000c101d06 */
[----:B------:R0:W-:Y:S02]  /*0c30*/  @!P1 STG.E desc[UR6][R2.64], R19 ;  /* 0x0000001302009986 */ /* 0x0001e4000c101906 */
[----:B0-----:R-:W-:Y:S05]  /*0c40*/  @P0 EXIT ;  /* 0x000000000000094d */ /* 0x001fea0003800000 */
[----:B------:R-:W-:Y:S01]  /*0c50*/  STG.E desc[UR6][R16.64], R23 ;  /* 0x0000001710007986 */ /* 0x000fe2000c101906 */
[----:B------:R-:W-:Y:S05]  /*0c60*/  EXIT ;  /* 0x000000000000794d */ /* 0x000fea0003800000 */
.L_x_0:
[----:B------:R-:W-:-:S00]  /*0c70*/  BRA `(.L_x_0) ;  /* 0xfffffffc00fc7947 */ /* 0x000fc0000383ffff */
[----:B------:R-:W-:-:S00]  /*0c80*/  NOP ;  /* 0x0000000000007918 */ /* 0x000fc00000000000 */
[----:B------:R-:W-:-:S00]  /*0c90*/  NOP ;  /* 0x0000000000007918 */ /* 0x000fc00000000000 */
[----:B------:R-:W-:-:S00]  /*0ca0*/  NOP ;  /* 0x0000000000007918 */ /* 0x000fc00000000000 */
[----:B------:R-:W-:-:S00]  /*0cb0*/  NOP ;  /* 0x0000000000007918 */ /* 0x000fc00000000000 */
[----:B------:R-:W-:-:S00]  /*0cc0*/  NOP ;  /* 0x0000000000007918 */ /* 0x000fc00000000000 */
[----:B------:R-:W-:-:S00]  /*0cd0*/  NOP ;  /* 0x0000000000007918 */ /* 0x000fc00000000000 */
[----:B------:R-:W-:-:S00]  /*0ce0*/  NOP ;  /* 0x0000000000007918 */ /* 0x000fc00000000000 */
[----:B------:R-:W-:-:S00]  /*0cf0*/  NOP ;  /* 0x0000000000007918 */ /* 0x000fc00000000000 */
.L_x_1:


//--------------------- .nv.global.init           --------------------------
	.section	.nv.global.init,"aw",@progbits
.nv.global.init:
	.type		_$_str,@object
	.size		_$_str,(_$_str_$_2 - _$_str)
_$_str:
        /*0000*/ 	.byte	0x5f, 0x5f, 0x43, 0x55, 0x44, 0x41, 0x5f, 0x46, 0x54, 0x5a, 0x00
	.type		_$_str_$_2,@object
	.size		_$_str_$_2,(.L_1 - _$_str_$_2)
_$_str_$_2:
        /*000b*/ 	.byte	0x5f, 0x5f, 0x43, 0x55, 0x44, 0x41, 0x5f, 0x50, 0x52, 0x45, 0x43, 0x5f, 0x53, 0x51, 0x52, 0x54
        /*001b*/ 	.byte	0x00
.L_1:


//--------------------- .nv.shared.triton_poi_fused__native_batch_norm_legit_no_training_relu_threshold_backward_22 --------------------------
	.section	.nv.shared.triton_poi_fused__native_batch_norm_legit_no_training_relu_threshold_backward_22,"aw",@nobits
	.sectionflags	@""
	.align	16
	.zero		1024


//--------------------- .nv.constant0.triton_poi_fused__native_batch_norm_legit_no_training_relu_threshold_backward_22 --------------------------
	.section	.nv.constant0.triton_poi_fused__native_batch_norm_legit_no_training_relu_threshold_backward_22,"a",@progbits
	.sectionflags	@""
	.align	4
.nv.constant0.triton_poi_fused__native_batch_norm_legit_no_training_relu_threshold_backward_22:
	.zero		592
